//
// Generated by NVIDIA NVVM Compiler
//
// Compiler Build ID: CL-36424714
// Cuda compilation tools, release 13.0, V13.0.88
// Based on NVVM 20.0.0
//

.version 9.0
.target sm_100
.address_size 64

	// .globl	_Z10prefix_sumPiS_
// _ZZ10prefix_sumPiS_E7input_s has been demoted

.visible .entry _Z10prefix_sumPiS_(
	.param .u64 .ptr .align 1 _Z10prefix_sumPiS__param_0,
	.param .u64 .ptr .align 1 _Z10prefix_sumPiS__param_1
)
{
	.reg .pred 	%p<9>;
	.reg .b32 	%r<25>;
	.reg .b64 	%rd<9>;
	// demoted variable
	.shared .align 4 .b8 _ZZ10prefix_sumPiS_E7input_s[1024];
	ld.param.u64 	%rd1, [_Z10prefix_sumPiS__param_0];
	ld.param.u64 	%rd2, [_Z10prefix_sumPiS__param_1];
	mov.u32 	%r9, %ctaid.x;
	mov.u32 	%r1, %ntid.x;
	mov.u32 	%r2, %tid.x;
	mad.lo.s32 	%r3, %r9, %r1, %r2;
	setp.eq.s32 	%p1, %r3, 0;
	setp.gt.s32 	%p2, %r3, 99;
	shl.b32 	%r10, %r2, 2;
	mov.u32 	%r11, _ZZ10prefix_sumPiS_E7input_s;
	add.s32 	%r4, %r11, %r10;
	or.pred  	%p3, %p1, %p2;
	@%p3 bra 	$L__BB0_2;
	cvta.to.global.u64 	%rd3, %rd1;
	mul.wide.s32 	%rd4, %r3, 4;
	add.s64 	%rd5, %rd3, %rd4;
	ld.global.u32 	%r13, [%rd5+-4];
	st.shared.u32 	[%r4], %r13;
	bra.uni 	$L__BB0_3;
$L__BB0_2:
	mov.b32 	%r12, 0;
	st.shared.u32 	[%r4], %r12;
$L__BB0_3:
	setp.lt.u32 	%p4, %r1, 2;
	@%p4 bra 	$L__BB0_10;
	mov.b32 	%r23, 1;
$L__BB0_5:
	bar.sync 	0;
	setp.lt.u32 	%p5, %r2, %r23;
	mov.b32 	%r24, 0;
	@%p5 bra 	$L__BB0_7;
	ld.shared.u32 	%r16, [%r4];
	sub.s32 	%r17, %r2, %r23;
	shl.b32 	%r18, %r17, 2;
	add.s32 	%r20, %r11, %r18;
	ld.shared.u32 	%r21, [%r20];
	add.s32 	%r24, %r21, %r16;
$L__BB0_7:
	setp.lt.u32 	%p6, %r2, %r23;
	bar.sync 	0;
	@%p6 bra 	$L__BB0_9;
	st.shared.u32 	[%r4], %r24;
$L__BB0_9:
	shl.b32 	%r23, %r23, 1;
	setp.lt.u32 	%p7, %r23, %r1;
	@%p7 bra 	$L__BB0_5;
$L__BB0_10:
	setp.gt.s32 	%p8, %r3, 99;
	@%p8 bra 	$L__BB0_12;
	ld.shared.u32 	%r22, [%r4];
	cvta.to.global.u64 	%rd6, %rd2;
	mul.wide.s32 	%rd7, %r3, 4;
	add.s64 	%rd8, %rd6, %rd7;
	st.global.u32 	[%rd8], %r22;
$L__BB0_12:
	ret;

}


// ===== COMPILED SASS (sm_100) =====

	.target	sm_100

	.elftype	@"ET_EXEC"


//--------------------- .note.nv.tkinfo           --------------------------
	.section	.note.nv.tkinfo,"",@"SHT_NOTE"
	.sectionflags	@"SHF_NOTE_NV_TKINFO"
	.tkinfo
        /*0018*/ 	.word	0x00000002
        /*0030*/ 	.string	""
        /*0030*/ 	.string	"ptxas"
        /*0030*/ 	.string	"Cuda compilation tools, release 13.0, V13.0.88"
        /*0030*/ 	.string	"Build cuda_13.0.r13.0/compiler.36424714_0"
        /*0030*/ 	.string	"-arch sm_100 -m 64 "



//--------------------- .note.nv.cuinfo           --------------------------
	.section	.note.nv.cuinfo,"",@"SHT_NOTE"
	.sectionflags	@"SHF_NOTE_NV_CUINFO"
        /*0018*/ 	.short	0x0002
        /*001a*/ 	.short	0x0064
        /*001c*/ 	.short	0x0082
	.zero		2


//--------------------- .nv.info                  --------------------------
	.section	.nv.info,"",@"SHT_CUDA_INFO"
	.align	4


	//----- nvinfo : EIATTR_REGCOUNT
	.align		4
        /*0000*/ 	.byte	0x04, 0x2f
        /*0002*/ 	.short	(.L_1 - .L_0)
	.align		4
.L_0:
        /*0004*/ 	.word	index@(_Z10prefix_sumPiS_)
        /*0008*/ 	.word	0x0000000c


	//----- nvinfo : EIATTR_FRAME_SIZE
	.align		4
.L_1:
        /*000c*/ 	.byte	0x04, 0x11
        /*000e*/ 	.short	(.L_3 - .L_2)
	.align		4
.L_2:
        /*0010*/ 	.word	index@(_Z10prefix_sumPiS_)
        /*0014*/ 	.word	0x00000000


	//----- nvinfo : EIATTR_MIN_STACK_SIZE
	.align		4
.L_3:
        /*0018*/ 	.byte	0x04, 0x12
        /*001a*/ 	.short	(.L_5 - .L_4)
	.align		4
.L_4:
        /*001c*/ 	.word	index@(_Z10prefix_sumPiS_)
        /*0020*/ 	.word	0x00000000
.L_5:


//--------------------- .nv.compat                --------------------------
	.section	.nv.compat,"",@"SHT_CUDA_COMPAT_INFO"
	.align	4
        /*0000*/ 	.byte	0x02, 0x09, 0x00, 0x00, 0x02, 0x02, 0x01, 0x00, 0x02, 0x05, 0x05, 0x00, 0x03, 0x07, 0x01, 0x01
        /*0010*/ 	.byte	0x02, 0x03, 0x00, 0x00, 0x02, 0x06, 0x01, 0x00, 0x04, 0x0b, 0x08, 0x00, 0x09, 0x00, 0x00, 0x00
        /*0020*/ 	.byte	0x00, 0x00, 0x00, 0x00


//--------------------- .nv.info._Z10prefix_sumPiS_ --------------------------
	.section	.nv.info._Z10prefix_sumPiS_,"",@"SHT_CUDA_INFO"
	.sectionflags	@""
	.align	4


	//----- nvinfo : EIATTR_CUDA_API_VERSION
	.align		4
        /*0000*/ 	.byte	0x04, 0x37
        /*0002*/ 	.short	(.L_7 - .L_6)
.L_6:
        /*0004*/ 	.word	0x00000082


	//----- nvinfo : EIATTR_KPARAM_INFO
	.align		4
.L_7:
        /*0008*/ 	.byte	0x04, 0x17
        /*000a*/ 	.short	(.L_9 - .L_8)
.L_8:
        /*000c*/ 	.word	0x00000000
        /*0010*/ 	.short	0x0001
        /*0012*/ 	.short	0x0008
        /*0014*/ 	.byte	0x00, 0xf5, 0x21, 0x00


	//----- nvinfo : EIATTR_KPARAM_INFO
	.align		4
.L_9:
        /*0018*/ 	.byte	0x04, 0x17
        /*001a*/ 	.short	(.L_11 - .L_10)
.L_10:
        /*001c*/ 	.word	0x00000000
        /*0020*/ 	.short	0x0000
        /*0022*/ 	.short	0x0000
        /*0024*/ 	.byte	0x00, 0xf5, 0x21, 0x00


	//----- nvinfo : EIATTR_SPARSE_MMA_MASK
	.align		4
.L_11:
        /*0028*/ 	.byte	0x03, 0x50
        /*002a*/ 	.short	0x0000


	//----- nvinfo : EIATTR_MAXREG_COUNT
	.align		4
        /*002c*/ 	.byte	0x03, 0x1b
        /*002e*/ 	.short	0x00ff


	//----- nvinfo : EIATTR_NUM_BARRIERS
	.align		4
        /*0030*/ 	.byte	0x02, 0x4c
        /*0032*/ 	.byte	0x01
	.zero		1


	//----- nvinfo : EIATTR_MERCURY_ISA_VERSION
	.align		4
        /*0034*/ 	.byte	0x03, 0x5f
        /*0036*/ 	.short	0x0101


	//----- nvinfo : EIATTR_VRC_CTA_INIT_COUNT
	.align		4
        /*0038*/ 	.byte	0x02, 0x4a
	.zero		1
	.zero		1


	//----- nvinfo : EIATTR_EXIT_INSTR_OFFSETS
	.align		4
        /*003c*/ 	.byte	0x04, 0x1c
        /*003e*/ 	.short	(.L_13 - .L_12)


	//   ....[0]....
.L_12:
        /*0040*/ 	.word	0x00000220


	//   ....[1]....
        /*0044*/ 	.word	0x00000270


	//----- nvinfo : EIATTR_CBANK_PARAM_SIZE
	.align		4
.L_13:
        /*0048*/ 	.byte	0x03, 0x19
        /*004a*/ 	.short	0x0010


	//----- nvinfo : EIATTR_PARAM_CBANK
	.align		4
        /*004c*/ 	.byte	0x04, 0x0a
        /*004e*/ 	.short	(.L_15 - .L_14)
	.align		4
.L_14:
        /*0050*/ 	.word	index@(.nv.constant0._Z10prefix_sumPiS_)
        /*0054*/ 	.short	0x0380
        /*0056*/ 	.short	0x0010


	//----- nvinfo : EIATTR_SW_WAR
	.align		4
.L_15:
        /*0058*/ 	.byte	0x04, 0x36
        /*005a*/ 	.short	(.L_17 - .L_16)
.L_16:
        /*005c*/ 	.word	0x00000008
.L_17:


//--------------------- .nv.callgraph             --------------------------
	.section	.nv.callgraph,"",@"SHT_CUDA_CALLGRAPH"
	.align	4
	.sectionentsize	8
	.align		4
        /*0000*/ 	.word	0x00000000
	.align		4
        /*0004*/ 	.word	0xffffffff
	.align		4
        /*0008*/ 	.word	0x00000000
	.align		4
        /*000c*/ 	.word	0xfffffffe
	.align		4
        /*0010*/ 	.word	0x00000000
	.align		4
        /*0014*/ 	.word	0xfffffffd
	.align		4
        /*0018*/ 	.word	0x00000000
	.align		4
        /*001c*/ 	.word	0xfffffffc


//--------------------- .text._Z10prefix_sumPiS_  --------------------------
	.section	.text._Z10prefix_sumPiS_,"ax",@progbits
	.align	128
        .global         _Z10prefix_sumPiS_
        .type           _Z10prefix_sumPiS_,@function
        .size           _Z10prefix_sumPiS_,(.L_x_3 - _Z10prefix_sumPiS_)
        .other          _Z10prefix_sumPiS_,@"STO_CUDA_ENTRY STV_DEFAULT"
_Z10prefix_sumPiS_:
.text._Z10prefix_sumPiS_:
[----:B------:R-:W-:Y:S01]  /*0000*/  LDC R1, c[0x0][0x37c] ;  /* 0x0000df00ff017b82 */ /* 0x000fe20000000800 */
[----:B------:R-:W0:Y:S07]  /*0010*/  S2R R9, SR_TID.X ;  /* 0x0000000000097919 */ /* 0x000e2e0000002100 */
[----:B------:R-:W0:Y:S01]  /*0020*/  S2UR UR4, SR_CTAID.X ;  /* 0x00000000000479c3 */ /* 0x000e220000002500 */
[----:B------:R-:W1:Y:S07]  /*0030*/  LDCU.64 UR6, c[0x0][0x358] ;  /* 0x00006b00ff0677ac */ /* 0x000e6e0008000a00 */
[----:B------:R-:W0:Y:S02]  /*0040*/  LDC R6, c[0x0][0x360] ;  /* 0x0000d800ff067b82 */ /* 0x000e240000000800 */
[----:B0-----:R-:W-:-:S05]  /*0050*/  IMAD R5, R6, UR4, R9 ;  /* 0x0000000406057c24 */ /* 0x001fca000f8e0209 */
[----:B------:R-:W-:-:S04]  /*0060*/  ISETP.GT.AND P0, PT, R5, 0x63, PT ;  /* 0x000000630500780c */ /* 0x000fc80003f04270 */
[----:B------:R-:W-:-:S13]  /*0070*/  ISETP.EQ.OR P0, PT, R5, RZ, P0 ;  /* 0x000000ff0500720c */ /* 0x000fda0000702670 */
[----:B------:R-:W0:Y:S02]  /*0080*/  @!P0 LDC.64 R2, c[0x0][0x380] ;  /* 0x0000e000ff028b82 */ /* 0x000e240000000a00 */
[----:B0-----:R-:W-:-:S06]  /*0090*/  @!P0 IMAD.WIDE R2, R5, 0x4, R2 ;  /* 0x0000000405028825 */ /* 0x001fcc00078e0202 */
[----:B-1----:R-:W2:Y:S01]  /*00a0*/  @!P0 LDG.E R3, desc[UR6][R2.64+-0x4] ;  /* 0xfffffc0602038981 */ /* 0x002ea2000c1e1900 */
[----:B------:R-:W0:Y:S01]  /*00b0*/  S2UR UR5, SR_CgaCtaId ;  /* 0x00000000000579c3 */ /* 0x000e220000008800 */
[----:B------:R-:W-:Y:S01]  /*00c0*/  UMOV UR4, 0x400 ;  /* 0x0000040000047882 */ /* 0x000fe20000000000 */
[----:B------:R-:W-:Y:S02]  /*00d0*/  ISETP.GE.U32.AND P2, PT, R6, 0x2, PT ;  /* 0x000000020600780c */ /* 0x000fe40003f46070 */
[----:B------:R-:W-:Y:S01]  /*00e0*/  ISETP.GT.AND P1, PT, R5, 0x63, PT ;  /* 0x000000630500780c */ /* 0x000fe20003f24270 */
[----:B0-----:R-:W-:-:S06]  /*00f0*/  ULEA UR4, UR5, UR4, 0x18 ;  /* 0x0000000405047291 */ /* 0x001fcc000f8ec0ff */
[----:B------:R-:W-:-:S05]  /*0100*/  LEA R0, R9, UR4, 0x2 ;  /* 0x0000000409007c11 */ /* 0x000fca000f8e10ff */
[----:B--2---:R0:W-:Y:S04]  /*0110*/  @!P0 STS [R0], R3 ;  /* 0x0000000300008388 */ /* 0x0041e80000000800 */
[----:B------:R0:W-:Y:S01]  /*0120*/  @P0 STS [R0], RZ ;  /* 0x000000ff00000388 */ /* 0x0001e20000000800 */
[----:B------:R-:W-:Y:S05]  /*0130*/  @!P2 BRA `(.L_x_0) ;  /* 0x000000000038a947 */ /* 0x000fea0003800000 */
[----:B------:R-:W-:-:S05]  /*0140*/  UMOV UR5, 0x1 ;  /* 0x0000000100057882 */ /* 0x000fca0000000000 */
.L_x_1:
[----:B------:R-:W-:Y:S01]  /*0150*/  BAR.SYNC.DEFER_BLOCKING 0x0 ;  /* 0x0000000000007b1d */ /* 0x000fe20000010000 */
[----:B------:R-:W-:Y:S01]  /*0160*/  ISETP.GE.U32.AND P0, PT, R9, UR5, PT ;  /* 0x0000000509007c0c */ /* 0x000fe2000bf06070 */
[----:B0-----:R-:W-:-:S12]  /*0170*/  IMAD.MOV.U32 R3, RZ, RZ, RZ ;  /* 0x000000ffff037224 */ /* 0x001fd800078e00ff */
[----:B------:R-:W-:Y:S01]  /*0180*/  @P0 VIADD R2, R9, -UR5 ;  /* 0x8000000509020c36 */ /* 0x000fe20008000000 */
[----:B------:R-:W-:-:S04]  /*0190*/  USHF.L.U32 UR5, UR5, 0x1, URZ ;  /* 0x0000000105057899 */ /* 0x000fc800080006ff */
[----:B------:R-:W-:Y:S02]  /*01a0*/  @P0 LEA R4, R2, UR4, 0x2 ;  /* 0x0000000402040c11 */ /* 0x000fe4000f8e10ff */
[----:B------:R-:W-:Y:S04]  /*01b0*/  @P0 LDS R2, [R0] ;  /* 0x0000000000020984 */ /* 0x000fe80000000800 */
[----:B------:R-:W0:Y:S02]  /*01c0*/  @P0 LDS R7, [R4] ;  /* 0x0000000004070984 */ /* 0x000e240000000800 */
[----:B0-----:R-:W-:Y:S01]  /*01d0*/  @P0 IMAD.IADD R3, R2, 0x1, R7 ;  /* 0x0000000102030824 */ /* 0x001fe200078e0207 */
[----:B------:R-:W-:Y:S06]  /*01e0*/  BAR.SYNC.DEFER_BLOCKING 0x0 ;  /* 0x0000000000007b1d */ /* 0x000fec0000010000 */
[----:B------:R1:W-:Y:S01]  /*01f0*/  @P0 STS [R0], R3 ;  /* 0x0000000300000388 */ /* 0x0003e20000000800 */
[----:B------:R-:W-:-:S13]  /*0200*/  ISETP.LE.U32.AND P0, PT, R6, UR5, PT ;  /* 0x0000000506007c0c */ /* 0x000fda000bf03070 */
[----:B-1----:R-:W-:Y:S05]  /*0210*/  @!P0 BRA `(.L_x_1) ;  /* 0xfffffffc00cc8947 */ /* 0x002fea000383ffff */
.L_x_0:
[----:B------:R-:W-:Y:S05]  /*0220*/  @P1 EXIT ;  /* 0x000000000000194d */ /* 0x000fea0003800000 */
[----:B------:R-:W1:Y:S01]  /*0230*/  LDS R7, [R0] ;  /* 0x0000000000077984 */ /* 0x000e620000000800 */
[----:B0-----:R-:W0:Y:S02]  /*0240*/  LDC.64 R2, c[0x0][0x388] ;  /* 0x0000e200ff027b82 */ /* 0x001e240000000a00 */
[----:B0-----:R-:W-:-:S05]  /*0250*/  IMAD.WIDE R2, R5, 0x4, R2 ;  /* 0x0000000405027825 */ /* 0x001fca00078e0202 */
[----:B-1----:R-:W-:Y:S01]  /*0260*/  STG.E desc[UR6][R2.64], R7 ;  /* 0x0000000702007986 */ /* 0x002fe2000c101906 */
[----:B------:R-:W-:Y:S05]  /*0270*/  EXIT ;  /* 0x000000000000794d */ /* 0x000fea0003800000 */
.L_x_2:
[----:B------:R-:W-:-:S00]  /*0280*/  BRA `(.L_x_2) ;  /* 0xfffffffc00fc7947 */ /* 0x000fc0000383ffff */
[----:B------:R-:W-:-:S00]  /*0290*/  NOP ;  /* 0x0000000000007918 */ /* 0x000fc00000000000 */
        /* <DEDUP_REMOVED lines=14> */
.L_x_3:


//--------------------- .nv.shared._Z10prefix_sumPiS_ --------------------------
	.section	.nv.shared._Z10prefix_sumPiS_,"aw",@nobits
	.sectionflags	@""
	.align	4
.nv.shared._Z10prefix_sumPiS_:
	.zero		2048


//--------------------- .nv.shared.reserved.0     --------------------------
	.section	.nv.shared.reserved.0,"aw",@nobits
	.weak		__nv_reservedSMEM_offset_0_alias
	.size		__nv_reservedSMEM_offset_0_alias, 0, 64
	.other		__nv_reservedSMEM_offset_0_alias,@"STO_CUDA_RESERVED_SHARED STV_DEFAULT"
__nv_reservedSMEM_offset_0_alias:
	.zero		0
	.zero		64


//--------------------- .nv.constant0._Z10prefix_sumPiS_ --------------------------
	.section	.nv.constant0._Z10prefix_sumPiS_,"a",@progbits
	.sectionflags	@""
	.align	4
.nv.constant0._Z10prefix_sumPiS_:
	.zero		912


//--------------------- SYMBOLS --------------------------

	.type		.nv.reservedSmem.offset0,@object
	.size		.nv.reservedSmem.offset0,0x4
	.type		.nv.reservedSmem.cap,@object
	.size		.nv.reservedSmem.cap,0x4
